//
// Generated by NVIDIA NVVM Compiler
//
// Compiler Build ID: CL-36424714
// Cuda compilation tools, release 13.0, V13.0.88
// Based on NVVM 20.0.0
//

.version 9.0
.target sm_100
.address_size 64

	// .globl	_Z3addPiS_S_i

.visible .entry _Z3addPiS_S_i(
	.param .u64 .ptr .align 1 _Z3addPiS_S_i_param_0,
	.param .u64 .ptr .align 1 _Z3addPiS_S_i_param_1,
	.param .u64 .ptr .align 1 _Z3addPiS_S_i_param_2,
	.param .u32 _Z3addPiS_S_i_param_3
)
{
	.reg .pred 	%p<2>;
	.reg .b32 	%r<10>;
	.reg .b64 	%rd<11>;

	ld.param.u64 	%rd1, [_Z3addPiS_S_i_param_0];
	ld.param.u64 	%rd2, [_Z3addPiS_S_i_param_1];
	ld.param.u64 	%rd3, [_Z3addPiS_S_i_param_2];
	ld.param.u32 	%r2, [_Z3addPiS_S_i_param_3];
	mov.u32 	%r3, %tid.x;
	mov.u32 	%r4, %ctaid.x;
	add.s32 	%r5, %r3, %r4;
	mov.u32 	%r6, %ntid.x;
	add.s32 	%r1, %r5, %r6;
	setp.ge.s32 	%p1, %r1, %r2;
	@%p1 bra 	$L__BB0_2;
	cvta.to.global.u64 	%rd4, %rd1;
	cvta.to.global.u64 	%rd5, %rd2;
	cvta.to.global.u64 	%rd6, %rd3;
	mul.wide.s32 	%rd7, %r1, 4;
	add.s64 	%rd8, %rd4, %rd7;
	ld.global.u32 	%r7, [%rd8];
	add.s64 	%rd9, %rd5, %rd7;
	ld.global.u32 	%r8, [%rd9];
	add.s32 	%r9, %r8, %r7;
	add.s64 	%rd10, %rd6, %rd7;
	st.global.u32 	[%rd10], %r9;
$L__BB0_2:
	ret;

}


// ===== COMPILED SASS (sm_100) =====

	.target	sm_100

	.elftype	@"ET_EXEC"


//--------------------- .note.nv.tkinfo           --------------------------
	.section	.note.nv.tkinfo,"",@"SHT_NOTE"
	.sectionflags	@"SHF_NOTE_NV_TKINFO"
	.tkinfo
        /*0018*/ 	.word	0x00000002
        /*0030*/ 	.string	""
        /*0030*/ 	.string	"ptxas"
        /*0030*/ 	.string	"Cuda compilation tools, release 13.0, V13.0.88"
        /*0030*/ 	.string	"Build cuda_13.0.r13.0/compiler.36424714_0"
        /*0030*/ 	.string	"-arch sm_100 -m 64 "



//--------------------- .note.nv.cuinfo           --------------------------
	.section	.note.nv.cuinfo,"",@"SHT_NOTE"
	.sectionflags	@"SHF_NOTE_NV_CUINFO"
        /*0018*/ 	.short	0x0002
        /*001a*/ 	.short	0x0064
        /*001c*/ 	.short	0x0082
	.zero		2


//--------------------- .nv.info                  --------------------------
	.section	.nv.info,"",@"SHT_CUDA_INFO"
	.align	4


	//----- nvinfo : EIATTR_REGCOUNT
	.align		4
        /*0000*/ 	.byte	0x04, 0x2f
        /*0002*/ 	.short	(.L_1 - .L_0)
	.align		4
.L_0:
        /*0004*/ 	.word	index@(_Z3addPiS_S_i)
        /*0008*/ 	.word	0x0000000c


	//----- nvinfo : EIATTR_FRAME_SIZE
	.align		4
.L_1:
        /*000c*/ 	.byte	0x04, 0x11
        /*000e*/ 	.short	(.L_3 - .L_2)
	.align		4
.L_2:
        /*0010*/ 	.word	index@(_Z3addPiS_S_i)
        /*0014*/ 	.word	0x00000000


	//----- nvinfo : EIATTR_MIN_STACK_SIZE
	.align		4
.L_3:
        /*0018*/ 	.byte	0x04, 0x12
        /*001a*/ 	.short	(.L_5 - .L_4)
	.align		4
.L_4:
        /*001c*/ 	.word	index@(_Z3addPiS_S_i)
        /*0020*/ 	.word	0x00000000
.L_5:


//--------------------- .nv.compat                --------------------------
	.section	.nv.compat,"",@"SHT_CUDA_COMPAT_INFO"
	.align	4
        /*0000*/ 	.byte	0x02, 0x09, 0x00, 0x00, 0x02, 0x02, 0x01, 0x00, 0x02, 0x05, 0x05, 0x00, 0x03, 0x07, 0x01, 0x01
        /*0010*/ 	.byte	0x02, 0x03, 0x00, 0x00, 0x02, 0x06, 0x01, 0x00, 0x04, 0x0b, 0x08, 0x00, 0x09, 0x00, 0x00, 0x00
        /*0020*/ 	.byte	0x00, 0x00, 0x00, 0x00


//--------------------- .nv.info._Z3addPiS_S_i    --------------------------
	.section	.nv.info._Z3addPiS_S_i,"",@"SHT_CUDA_INFO"
	.sectionflags	@""
	.align	4


	//----- nvinfo : EIATTR_CUDA_API_VERSION
	.align		4
        /*0000*/ 	.byte	0x04, 0x37
        /*0002*/ 	.short	(.L_7 - .L_6)
.L_6:
        /*0004*/ 	.word	0x00000082


	//----- nvinfo : EIATTR_KPARAM_INFO
	.align		4
.L_7:
        /*0008*/ 	.byte	0x04, 0x17
        /*000a*/ 	.short	(.L_9 - .L_8)
.L_8:
        /*000c*/ 	.word	0x00000000
        /*0010*/ 	.short	0x0003
        /*0012*/ 	.short	0x0018
        /*0014*/ 	.byte	0x00, 0xf0, 0x11, 0x00


	//----- nvinfo : EIATTR_KPARAM_INFO
	.align		4
.L_9:
        /*0018*/ 	.byte	0x04, 0x17
        /*001a*/ 	.short	(.L_11 - .L_10)
.L_10:
        /*001c*/ 	.word	0x00000000
        /*0020*/ 	.short	0x0002
        /*0022*/ 	.short	0x0010
        /*0024*/ 	.byte	0x00, 0xf5, 0x21, 0x00


	//----- nvinfo : EIATTR_KPARAM_INFO
	.align		4
.L_11:
        /*0028*/ 	.byte	0x04, 0x17
        /*002a*/ 	.short	(.L_13 - .L_12)
.L_12:
        /*002c*/ 	.word	0x00000000
        /*0030*/ 	.short	0x0001
        /*0032*/ 	.short	0x0008
        /*0034*/ 	.byte	0x00, 0xf5, 0x21, 0x00


	//----- nvinfo : EIATTR_KPARAM_INFO
	.align		4
.L_13:
        /*0038*/ 	.byte	0x04, 0x17
        /*003a*/ 	.short	(.L_15 - .L_14)
.L_14:
        /*003c*/ 	.word	0x00000000
        /*0040*/ 	.short	0x0000
        /*0042*/ 	.short	0x0000
        /*0044*/ 	.byte	0x00, 0xf5, 0x21, 0x00


	//----- nvinfo : EIATTR_SPARSE_MMA_MASK
	.align		4
.L_15:
        /*0048*/ 	.byte	0x03, 0x50
        /*004a*/ 	.short	0x0000


	//----- nvinfo : EIATTR_MAXREG_COUNT
	.align		4
        /*004c*/ 	.byte	0x03, 0x1b
        /*004e*/ 	.short	0x00ff


	//----- nvinfo : EIATTR_MERCURY_ISA_VERSION
	.align		4
        /*0050*/ 	.byte	0x03, 0x5f
        /*0052*/ 	.short	0x0101


	//----- nvinfo : EIATTR_VRC_CTA_INIT_COUNT
	.align		4
        /*0054*/ 	.byte	0x02, 0x4a
	.zero		1
	.zero		1


	//----- nvinfo : EIATTR_EXIT_INSTR_OFFSETS
	.align		4
        /*0058*/ 	.byte	0x04, 0x1c
        /*005a*/ 	.short	(.L_17 - .L_16)


	//   ....[0]....
.L_16:
        /*005c*/ 	.word	0x00000070


	//   ....[1]....
        /*0060*/ 	.word	0x00000130


	//----- nvinfo : EIATTR_CBANK_PARAM_SIZE
	.align		4
.L_17:
        /*0064*/ 	.byte	0x03, 0x19
        /*0066*/ 	.short	0x001c


	//----- nvinfo : EIATTR_PARAM_CBANK
	.align		4
        /*0068*/ 	.byte	0x04, 0x0a
        /*006a*/ 	.short	(.L_19 - .L_18)
	.align		4
.L_18:
        /*006c*/ 	.word	index@(.nv.constant0._Z3addPiS_S_i)
        /*0070*/ 	.short	0x0380
        /*0072*/ 	.short	0x001c


	//----- nvinfo : EIATTR_SW_WAR
	.align		4
.L_19:
        /*0074*/ 	.byte	0x04, 0x36
        /*0076*/ 	.short	(.L_21 - .L_20)
.L_20:
        /*0078*/ 	.word	0x00000008
.L_21:


//--------------------- .nv.callgraph             --------------------------
	.section	.nv.callgraph,"",@"SHT_CUDA_CALLGRAPH"
	.align	4
	.sectionentsize	8
	.align		4
        /*0000*/ 	.word	0x00000000
	.align		4
        /*0004*/ 	.word	0xffffffff
	.align		4
        /*0008*/ 	.word	0x00000000
	.align		4
        /*000c*/ 	.word	0xfffffffe
	.align		4
        /*0010*/ 	.word	0x00000000
	.align		4
        /*0014*/ 	.word	0xfffffffd
	.align		4
        /*0018*/ 	.word	0x00000000
	.align		4
        /*001c*/ 	.word	0xfffffffc


//--------------------- .text._Z3addPiS_S_i       --------------------------
	.section	.text._Z3addPiS_S_i,"ax",@progbits
	.align	128
        .global         _Z3addPiS_S_i
        .type           _Z3addPiS_S_i,@function
        .size           _Z3addPiS_S_i,(.L_x_1 - _Z3addPiS_S_i)
        .other          _Z3addPiS_S_i,@"STO_CUDA_ENTRY STV_DEFAULT"
_Z3addPiS_S_i:
.text._Z3addPiS_S_i:
[----:B------:R-:W-:Y:S01]  /*0000*/  LDC R1, c[0x0][0x37c] ;  /* 0x0000df00ff017b82 */ /* 0x000fe20000000800 */
[----:B------:R-:W0:Y:S07]  /*0010*/  S2R R9, SR_TID.X ;  /* 0x0000000000097919 */ /* 0x000e2e0000002100 */
[----:B------:R-:W0:Y:S01]  /*0020*/  S2UR UR4, SR_CTAID.X ;  /* 0x00000000000479c3 */ /* 0x000e220000002500 */
[----:B------:R-:W1:Y:S07]  /*0030*/  LDCU UR5, c[0x0][0x398] ;  /* 0x00007300ff0577ac */ /* 0x000e6e0008000800 */
[----:B------:R-:W0:Y:S02]  /*0040*/  LDC R0, c[0x0][0x360] ;  /* 0x0000d800ff007b82 */ /* 0x000e240000000800 */
[----:B0-----:R-:W-:-:S04]  /*0050*/  IADD3 R9, PT, PT, R0, UR4, R9 ;  /* 0x0000000400097c10 */ /* 0x001fc8000fffe009 */
[----:B-1----:R-:W-:-:S13]  /*0060*/  ISETP.GE.AND P0, PT, R9, UR5, PT ;  /* 0x0000000509007c0c */ /* 0x002fda000bf06270 */
[----:B------:R-:W-:Y:S05]  /*0070*/  @P0 EXIT ;  /* 0x000000000000094d */ /* 0x000fea0003800000 */
[----:B------:R-:W0:Y:S01]  /*0080*/  LDC.64 R2, c[0x0][0x380] ;  /* 0x0000e000ff027b82 */ /* 0x000e220000000a00 */
[----:B------:R-:W1:Y:S07]  /*0090*/  LDCU.64 UR4, c[0x0][0x358] ;  /* 0x00006b00ff0477ac */ /* 0x000e6e0008000a00 */
[----:B------:R-:W2:Y:S08]  /*00a0*/  LDC.64 R4, c[0x0][0x388] ;  /* 0x0000e200ff047b82 */ /* 0x000eb00000000a00 */
[----:B------:R-:W3:Y:S01]  /*00b0*/  LDC.64 R6, c[0x0][0x390] ;  /* 0x0000e400ff067b82 */ /* 0x000ee20000000a00 */
[----:B0-----:R-:W-:-:S06]  /*00c0*/  IMAD.WIDE R2, R9, 0x4, R2 ;  /* 0x0000000409027825 */ /* 0x001fcc00078e0202 */
[----:B-1----:R-:W4:Y:S01]  /*00d0*/  LDG.E R2, desc[UR4][R2.64] ;  /* 0x0000000402027981 */ /* 0x002f22000c1e1900 */
[----:B--2---:R-:W-:-:S06]  /*00e0*/  IMAD.WIDE R4, R9, 0x4, R4 ;  /* 0x0000000409047825 */ /* 0x004fcc00078e0204 */
[----:B------:R-:W4:Y:S01]  /*00f0*/  LDG.E R5, desc[UR4][R4.64] ;  /* 0x0000000404057981 */ /* 0x000f22000c1e1900 */
[----:B---3--:R-:W-:Y:S01]  /*0100*/  IMAD.WIDE R6, R9, 0x4, R6 ;  /* 0x0000000409067825 */ /* 0x008fe200078e0206 */
[----:B----4-:R-:W-:-:S05]  /*0110*/  IADD3 R9, PT, PT, R2, R5, RZ ;  /* 0x0000000502097210 */ /* 0x010fca0007ffe0ff */
[----:B------:R-:W-:Y:S01]  /*0120*/  STG.E desc[UR4][R6.64], R9 ;  /* 0x0000000906007986 */ /* 0x000fe2000c101904 */
[----:B------:R-:W-:Y:S05]  /*0130*/  EXIT ;  /* 0x000000000000794d */ /* 0x000fea0003800000 */
.L_x_0:
[----:B------:R-:W-:-:S00]  /*0140*/  BRA `(.L_x_0) ;  /* 0xfffffffc00fc7947 */ /* 0x000fc0000383ffff */
[----:B------:R-:W-:-:S00]  /*0150*/  NOP ;  /* 0x0000000000007918 */ /* 0x000fc00000000000 */
        /* <DEDUP_REMOVED lines=10> */
.L_x_1:


//--------------------- .nv.shared.reserved.0     --------------------------
	.section	.nv.shared.reserved.0,"aw",@nobits
	.weak		__nv_reservedSMEM_offset_0_alias
	.size		__nv_reservedSMEM_offset_0_alias, 0, 64
	.other		__nv_reservedSMEM_offset_0_alias,@"STO_CUDA_RESERVED_SHARED STV_DEFAULT"
__nv_reservedSMEM_offset_0_alias:
	.zero		0
	.zero		64


//--------------------- .nv.constant0._Z3addPiS_S_i --------------------------
	.section	.nv.constant0._Z3addPiS_S_i,"a",@progbits
	.sectionflags	@""
	.align	4
.nv.constant0._Z3addPiS_S_i:
	.zero		924


//--------------------- SYMBOLS --------------------------

	.type		.nv.reservedSmem.offset0,@object
	.size		.nv.reservedSmem.offset0,0x4
